//
// Generated by NVIDIA NVVM Compiler
//
// Compiler Build ID: CL-36424714
// Cuda compilation tools, release 13.0, V13.0.88
// Based on NVVM 20.0.0
//

.version 9.0
.target sm_100
.address_size 64

	// .globl	_Z16histogram_atomicPhPii

.visible .entry _Z16histogram_atomicPhPii(
	.param .u64 .ptr .align 1 _Z16histogram_atomicPhPii_param_0,
	.param .u64 .ptr .align 1 _Z16histogram_atomicPhPii_param_1,
	.param .u32 _Z16histogram_atomicPhPii_param_2
)
{


	ret;

}
	// .globl	_Z20histogram_privatizedPhPii
.visible .entry _Z20histogram_privatizedPhPii(
	.param .u64 .ptr .align 1 _Z20histogram_privatizedPhPii_param_0,
	.param .u64 .ptr .align 1 _Z20histogram_privatizedPhPii_param_1,
	.param .u32 _Z20histogram_privatizedPhPii_param_2
)
{


	ret;

}


// ===== COMPILED SASS (sm_100) =====

	.target	sm_100

	.elftype	@"ET_EXEC"


//--------------------- .note.nv.tkinfo           --------------------------
	.section	.note.nv.tkinfo,"",@"SHT_NOTE"
	.sectionflags	@"SHF_NOTE_NV_TKINFO"
	.tkinfo
        /*0018*/ 	.word	0x00000002
        /*0030*/ 	.string	""
        /*0030*/ 	.string	"ptxas"
        /*0030*/ 	.string	"Cuda compilation tools, release 13.0, V13.0.88"
        /*0030*/ 	.string	"Build cuda_13.0.r13.0/compiler.36424714_0"
        /*0030*/ 	.string	"-arch sm_100 -m 64 "



//--------------------- .note.nv.cuinfo           --------------------------
	.section	.note.nv.cuinfo,"",@"SHT_NOTE"
	.sectionflags	@"SHF_NOTE_NV_CUINFO"
        /*0018*/ 	.short	0x0002
        /*001a*/ 	.short	0x0064
        /*001c*/ 	.short	0x0082
	.zero		2


//--------------------- .nv.info                  --------------------------
	.section	.nv.info,"",@"SHT_CUDA_INFO"
	.align	4


	//----- nvinfo : EIATTR_REGCOUNT
	.align		4
        /*0000*/ 	.byte	0x04, 0x2f
        /*0002*/ 	.short	(.L_1 - .L_0)
	.align		4
.L_0:
        /*0004*/ 	.word	index@(_Z16histogram_atomicPhPii)
        /*0008*/ 	.word	0x00000004


	//----- nvinfo : EIATTR_FRAME_SIZE
	.align		4
.L_1:
        /*000c*/ 	.byte	0x04, 0x11
        /*000e*/ 	.short	(.L_3 - .L_2)
	.align		4
.L_2:
        /*0010*/ 	.word	index@(_Z16histogram_atomicPhPii)
        /*0014*/ 	.word	0x00000000


	//----- nvinfo : EIATTR_REGCOUNT
	.align		4
.L_3:
        /*0018*/ 	.byte	0x04, 0x2f
        /*001a*/ 	.short	(.L_5 - .L_4)
	.align		4
.L_4:
        /*001c*/ 	.word	index@(_Z20histogram_privatizedPhPii)
        /*0020*/ 	.word	0x00000004


	//----- nvinfo : EIATTR_FRAME_SIZE
	.align		4
.L_5:
        /*0024*/ 	.byte	0x04, 0x11
        /*0026*/ 	.short	(.L_7 - .L_6)
	.align		4
.L_6:
        /*0028*/ 	.word	index@(_Z20histogram_privatizedPhPii)
        /*002c*/ 	.word	0x00000000


	//----- nvinfo : EIATTR_MIN_STACK_SIZE
	.align		4
.L_7:
        /*0030*/ 	.byte	0x04, 0x12
        /*0032*/ 	.short	(.L_9 - .L_8)
	.align		4
.L_8:
        /*0034*/ 	.word	index@(_Z20histogram_privatizedPhPii)
        /*0038*/ 	.word	0x00000000


	//----- nvinfo : EIATTR_MIN_STACK_SIZE
	.align		4
.L_9:
        /*003c*/ 	.byte	0x04, 0x12
        /*003e*/ 	.short	(.L_11 - .L_10)
	.align		4
.L_10:
        /*0040*/ 	.word	index@(_Z16histogram_atomicPhPii)
        /*0044*/ 	.word	0x00000000
.L_11:


//--------------------- .nv.compat                --------------------------
	.section	.nv.compat,"",@"SHT_CUDA_COMPAT_INFO"
	.align	4
        /*0000*/ 	.byte	0x02, 0x09, 0x00, 0x00, 0x02, 0x02, 0x01, 0x00, 0x02, 0x05, 0x05, 0x00, 0x03, 0x07, 0x01, 0x01
        /*0010*/ 	.byte	0x02, 0x03, 0x00, 0x00, 0x02, 0x06, 0x01, 0x00, 0x04, 0x0b, 0x08, 0x00, 0x09, 0x00, 0x00, 0x00
        /*0020*/ 	.byte	0x00, 0x00, 0x00, 0x00


//--------------------- .nv.info._Z20histogram_privatizedPhPii --------------------------
	.section	.nv.info._Z20histogram_privatizedPhPii,"",@"SHT_CUDA_INFO"
	.sectionflags	@""
	.align	4


	//----- nvinfo : EIATTR_CUDA_API_VERSION
	.align		4
        /*0000*/ 	.byte	0x04, 0x37
        /*0002*/ 	.short	(.L_13 - .L_12)
.L_12:
        /*0004*/ 	.word	0x00000082


	//----- nvinfo : EIATTR_KPARAM_INFO
	.align		4
.L_13:
        /*0008*/ 	.byte	0x04, 0x17
        /*000a*/ 	.short	(.L_15 - .L_14)
.L_14:
        /*000c*/ 	.word	0x00000000
        /*0010*/ 	.short	0x0002
        /*0012*/ 	.short	0x0010
        /*0014*/ 	.byte	0x00, 0xf0, 0x11, 0x00


	//----- nvinfo : EIATTR_KPARAM_INFO
	.align		4
.L_15:
        /*0018*/ 	.byte	0x04, 0x17
        /*001a*/ 	.short	(.L_17 - .L_16)
.L_16:
        /*001c*/ 	.word	0x00000000
        /*0020*/ 	.short	0x0001
        /*0022*/ 	.short	0x0008
        /*0024*/ 	.byte	0x00, 0xf5, 0x21, 0x00


	//----- nvinfo : EIATTR_KPARAM_INFO
	.align		4
.L_17:
        /*0028*/ 	.byte	0x04, 0x17
        /*002a*/ 	.short	(.L_19 - .L_18)
.L_18:
        /*002c*/ 	.word	0x00000000
        /*0030*/ 	.short	0x0000
        /*0032*/ 	.short	0x0000
        /*0034*/ 	.byte	0x00, 0xf5, 0x21, 0x00


	//----- nvinfo : EIATTR_SPARSE_MMA_MASK
	.align		4
.L_19:
        /*0038*/ 	.byte	0x03, 0x50
        /*003a*/ 	.short	0x0000


	//----- nvinfo : EIATTR_MAXREG_COUNT
	.align		4
        /*003c*/ 	.byte	0x03, 0x1b
        /*003e*/ 	.short	0x00ff


	//----- nvinfo : EIATTR_MERCURY_ISA_VERSION
	.align		4
        /*0040*/ 	.byte	0x03, 0x5f
        /*0042*/ 	.short	0x0101


	//----- nvinfo : EIATTR_VRC_CTA_INIT_COUNT
	.align		4
        /*0044*/ 	.byte	0x02, 0x4a
	.zero		1
	.zero		1


	//----- nvinfo : EIATTR_EXIT_INSTR_OFFSETS
	.align		4
        /*0048*/ 	.byte	0x04, 0x1c
        /*004a*/ 	.short	(.L_21 - .L_20)


	//   ....[0]....
.L_20:
        /*004c*/ 	.word	0x00000010


	//----- nvinfo : EIATTR_CBANK_PARAM_SIZE
	.align		4
.L_21:
        /*0050*/ 	.byte	0x03, 0x19
        /*0052*/ 	.short	0x0014


	//----- nvinfo : EIATTR_PARAM_CBANK
	.align		4
        /*0054*/ 	.byte	0x04, 0x0a
        /*0056*/ 	.short	(.L_23 - .L_22)
	.align		4
.L_22:
        /*0058*/ 	.word	index@(.nv.constant0._Z20histogram_privatizedPhPii)
        /*005c*/ 	.short	0x0380
        /*005e*/ 	.short	0x0014


	//----- nvinfo : EIATTR_SW_WAR
	.align		4
.L_23:
        /*0060*/ 	.byte	0x04, 0x36
        /*0062*/ 	.short	(.L_25 - .L_24)
.L_24:
        /*0064*/ 	.word	0x00000008
.L_25:


//--------------------- .nv.info._Z16histogram_atomicPhPii --------------------------
	.section	.nv.info._Z16histogram_atomicPhPii,"",@"SHT_CUDA_INFO"
	.sectionflags	@""
	.align	4


	//----- nvinfo : EIATTR_CUDA_API_VERSION
	.align		4
        /*0000*/ 	.byte	0x04, 0x37
        /*0002*/ 	.short	(.L_27 - .L_26)
.L_26:
        /*0004*/ 	.word	0x00000082


	//----- nvinfo : EIATTR_KPARAM_INFO
	.align		4
.L_27:
        /*0008*/ 	.byte	0x04, 0x17
        /*000a*/ 	.short	(.L_29 - .L_28)
.L_28:
        /*000c*/ 	.word	0x00000000
        /*0010*/ 	.short	0x0002
        /*0012*/ 	.short	0x0010
        /*0014*/ 	.byte	0x00, 0xf0, 0x11, 0x00


	//----- nvinfo : EIATTR_KPARAM_INFO
	.align		4
.L_29:
        /*0018*/ 	.byte	0x04, 0x17
        /*001a*/ 	.short	(.L_31 - .L_30)
.L_30:
        /*001c*/ 	.word	0x00000000
        /*0020*/ 	.short	0x0001
        /*0022*/ 	.short	0x0008
        /*0024*/ 	.byte	0x00, 0xf5, 0x21, 0x00


	//----- nvinfo : EIATTR_KPARAM_INFO
	.align		4
.L_31:
        /*0028*/ 	.byte	0x04, 0x17
        /*002a*/ 	.short	(.L_33 - .L_32)
.L_32:
        /*002c*/ 	.word	0x00000000
        /*0030*/ 	.short	0x0000
        /*0032*/ 	.short	0x0000
        /*0034*/ 	.byte	0x00, 0xf5, 0x21, 0x00


	//----- nvinfo : EIATTR_SPARSE_MMA_MASK
	.align		4
.L_33:
        /*0038*/ 	.byte	0x03, 0x50
        /*003a*/ 	.short	0x0000


	//----- nvinfo : EIATTR_MAXREG_COUNT
	.align		4
        /*003c*/ 	.byte	0x03, 0x1b
        /*003e*/ 	.short	0x00ff


	//----- nvinfo : EIATTR_MERCURY_ISA_VERSION
	.align		4
        /*0040*/ 	.byte	0x03, 0x5f
        /*0042*/ 	.short	0x0101


	//----- nvinfo : EIATTR_VRC_CTA_INIT_COUNT
	.align		4
        /*0044*/ 	.byte	0x02, 0x4a
	.zero		1
	.zero		1


	//----- nvinfo : EIATTR_EXIT_INSTR_OFFSETS
	.align		4
        /*0048*/ 	.byte	0x04, 0x1c
        /*004a*/ 	.short	(.L_35 - .L_34)


	//   ....[0]....
.L_34:
        /*004c*/ 	.word	0x00000010


	//----- nvinfo : EIATTR_CBANK_PARAM_SIZE
	.align		4
.L_35:
        /*0050*/ 	.byte	0x03, 0x19
        /*0052*/ 	.short	0x0014


	//----- nvinfo : EIATTR_PARAM_CBANK
	.align		4
        /*0054*/ 	.byte	0x04, 0x0a
        /*0056*/ 	.short	(.L_37 - .L_36)
	.align		4
.L_36:
        /*0058*/ 	.word	index@(.nv.constant0._Z16histogram_atomicPhPii)
        /*005c*/ 	.short	0x0380
        /*005e*/ 	.short	0x0014


	//----- nvinfo : EIATTR_SW_WAR
	.align		4
.L_37:
        /*0060*/ 	.byte	0x04, 0x36
        /*0062*/ 	.short	(.L_39 - .L_38)
.L_38:
        /*0064*/ 	.word	0x00000008
.L_39:


//--------------------- .nv.callgraph             --------------------------
	.section	.nv.callgraph,"",@"SHT_CUDA_CALLGRAPH"
	.align	4
	.sectionentsize	8
	.align		4
        /*0000*/ 	.word	0x00000000
	.align		4
        /*0004*/ 	.word	0xffffffff
	.align		4
        /*0008*/ 	.word	0x00000000
	.align		4
        /*000c*/ 	.word	0xfffffffe
	.align		4
        /*0010*/ 	.word	0x00000000
	.align		4
        /*0014*/ 	.word	0xfffffffd
	.align		4
        /*0018*/ 	.word	0x00000000
	.align		4
        /*001c*/ 	.word	0xfffffffc


//--------------------- .text._Z20histogram_privatizedPhPii --------------------------
	.section	.text._Z20histogram_privatizedPhPii,"ax",@progbits
	.align	128
        .global         _Z20histogram_privatizedPhPii
        .type           _Z20histogram_privatizedPhPii,@function
        .size           _Z20histogram_privatizedPhPii,(.L_x_2 - _Z20histogram_privatizedPhPii)
        .other          _Z20histogram_privatizedPhPii,@"STO_CUDA_ENTRY STV_DEFAULT"
_Z20histogram_privatizedPhPii:
.text._Z20histogram_privatizedPhPii:
[----:B------:R-:W-:Y:S01]  /*0000*/  LDC R1, c[0x0][0x37c] ;  /* 0x0000df00ff017b82 */ /* 0x000fe20000000800 */
[----:B------:R-:W-:Y:S05]  /*0010*/  EXIT ;  /* 0x000000000000794d */ /* 0x000fea0003800000 */
.L_x_0:
[----:B------:R-:W-:-:S00]  /*0020*/  BRA `(.L_x_0) ;  /* 0xfffffffc00fc7947 */ /* 0x000fc0000383ffff */
[----:B------:R-:W-:-:S00]  /*0030*/  NOP ;  /* 0x0000000000007918 */ /* 0x000fc00000000000 */
        /* <DEDUP_REMOVED lines=12> */
.L_x_2:


//--------------------- .text._Z16histogram_atomicPhPii --------------------------
	.section	.text._Z16histogram_atomicPhPii,"ax",@progbits
	.align	128
        .global         _Z16histogram_atomicPhPii
        .type           _Z16histogram_atomicPhPii,@function
        .size           _Z16histogram_atomicPhPii,(.L_x_3 - _Z16histogram_atomicPhPii)
        .other          _Z16histogram_atomicPhPii,@"STO_CUDA_ENTRY STV_DEFAULT"
_Z16histogram_atomicPhPii:
.text._Z16histogram_atomicPhPii:
[----:B------:R-:W-:Y:S01]  /*0000*/  LDC R1, c[0x0][0x37c] ;  /* 0x0000df00ff017b82 */ /* 0x000fe20000000800 */
[----:B------:R-:W-:Y:S05]  /*0010*/  EXIT ;  /* 0x000000000000794d */ /* 0x000fea0003800000 */
.L_x_1:
        /* <DEDUP_REMOVED lines=14> */
.L_x_3:


//--------------------- .nv.shared.reserved.0     --------------------------
	.section	.nv.shared.reserved.0,"aw",@nobits
	.weak		__nv_reservedSMEM_offset_0_alias
	.size		__nv_reservedSMEM_offset_0_alias, 0, 64
	.other		__nv_reservedSMEM_offset_0_alias,@"STO_CUDA_RESERVED_SHARED STV_DEFAULT"
__nv_reservedSMEM_offset_0_alias:
	.zero		0
	.zero		64


//--------------------- .nv.constant0._Z20histogram_privatizedPhPii --------------------------
	.section	.nv.constant0._Z20histogram_privatizedPhPii,"a",@progbits
	.sectionflags	@""
	.align	4
.nv.constant0._Z20histogram_privatizedPhPii:
	.zero		916


//--------------------- .nv.constant0._Z16histogram_atomicPhPii --------------------------
	.section	.nv.constant0._Z16histogram_atomicPhPii,"a",@progbits
	.sectionflags	@""
	.align	4
.nv.constant0._Z16histogram_atomicPhPii:
	.zero		916


//--------------------- SYMBOLS --------------------------

	.type		.nv.reservedSmem.offset0,@object
	.size		.nv.reservedSmem.offset0,0x4
